//
// Generated by NVIDIA NVVM Compiler
//
// Compiler Build ID: CL-36424714
// Cuda compilation tools, release 13.0, V13.0.88
// Based on NVVM 20.0.0
//

.version 9.0
.target sm_100
.address_size 64

	// .globl	_Z5gTestPf

.visible .entry _Z5gTestPf(
	.param .u64 .ptr .align 1 _Z5gTestPf_param_0
)
{
	.reg .b32 	%r<5>;
	.reg .b32 	%f<2>;
	.reg .b64 	%rd<5>;

	ld.param.u64 	%rd1, [_Z5gTestPf_param_0];
	cvta.to.global.u64 	%rd2, %rd1;
	mov.u32 	%r1, %tid.x;
	mov.u32 	%r2, %ntid.x;
	mov.u32 	%r3, %ctaid.x;
	mad.lo.s32 	%r4, %r2, %r3, %r1;
	cvt.rn.f32.u32 	%f1, %r4;
	mul.wide.u32 	%rd3, %r4, 4;
	add.s64 	%rd4, %rd2, %rd3;
	st.global.f32 	[%rd4], %f1;
	ret;

}
	// .globl	_Z6gSGEVVPfS_S_
.visible .entry _Z6gSGEVVPfS_S_(
	.param .u64 .ptr .align 1 _Z6gSGEVVPfS_S__param_0,
	.param .u64 .ptr .align 1 _Z6gSGEVVPfS_S__param_1,
	.param .u64 .ptr .align 1 _Z6gSGEVVPfS_S__param_2
)
{
	.reg .b32 	%r<5>;
	.reg .b32 	%f<4>;
	.reg .b64 	%rd<11>;

	ld.param.u64 	%rd1, [_Z6gSGEVVPfS_S__param_0];
	ld.param.u64 	%rd2, [_Z6gSGEVVPfS_S__param_1];
	ld.param.u64 	%rd3, [_Z6gSGEVVPfS_S__param_2];
	cvta.to.global.u64 	%rd4, %rd3;
	cvta.to.global.u64 	%rd5, %rd2;
	cvta.to.global.u64 	%rd6, %rd1;
	mov.u32 	%r1, %tid.x;
	mov.u32 	%r2, %ntid.x;
	mov.u32 	%r3, %ctaid.x;
	mad.lo.s32 	%r4, %r2, %r3, %r1;
	mul.wide.u32 	%rd7, %r4, 4;
	add.s64 	%rd8, %rd6, %rd7;
	ld.global.f32 	%f1, [%rd8];
	add.s64 	%rd9, %rd5, %rd7;
	ld.global.f32 	%f2, [%rd9];
	add.f32 	%f3, %f1, %f2;
	add.s64 	%rd10, %rd4, %rd7;
	st.global.f32 	[%rd10], %f3;
	ret;

}
	// .globl	_Z10gInitArrayPff
.visible .entry _Z10gInitArrayPff(
	.param .u64 .ptr .align 1 _Z10gInitArrayPff_param_0,
	.param .f32 _Z10gInitArrayPff_param_1
)
{
	.reg .b32 	%r<5>;
	.reg .b32 	%f<2>;
	.reg .b64 	%rd<5>;

	ld.param.u64 	%rd1, [_Z10gInitArrayPff_param_0];
	ld.param.f32 	%f1, [_Z10gInitArrayPff_param_1];
	cvta.to.global.u64 	%rd2, %rd1;
	mov.u32 	%r1, %tid.x;
	mov.u32 	%r2, %ntid.x;
	mov.u32 	%r3, %ctaid.x;
	mad.lo.s32 	%r4, %r2, %r3, %r1;
	mul.wide.u32 	%rd3, %r4, 4;
	add.s64 	%rd4, %rd2, %rd3;
	st.global.f32 	[%rd4], %f1;
	ret;

}
	// .globl	_Z11gSGEVV_iterPfS_S_ii
.visible .entry _Z11gSGEVV_iterPfS_S_ii(
	.param .u64 .ptr .align 1 _Z11gSGEVV_iterPfS_S_ii_param_0,
	.param .u64 .ptr .align 1 _Z11gSGEVV_iterPfS_S_ii_param_1,
	.param .u64 .ptr .align 1 _Z11gSGEVV_iterPfS_S_ii_param_2,
	.param .u32 _Z11gSGEVV_iterPfS_S_ii_param_3,
	.param .u32 _Z11gSGEVV_iterPfS_S_ii_param_4
)
{
	.reg .pred 	%p<7>;
	.reg .b32 	%r<30>;
	.reg .b32 	%f<16>;
	.reg .b64 	%rd<25>;

	ld.param.u64 	%rd4, [_Z11gSGEVV_iterPfS_S_ii_param_0];
	ld.param.u64 	%rd5, [_Z11gSGEVV_iterPfS_S_ii_param_1];
	ld.param.u64 	%rd6, [_Z11gSGEVV_iterPfS_S_ii_param_2];
	ld.param.u32 	%r11, [_Z11gSGEVV_iterPfS_S_ii_param_3];
	ld.param.u32 	%r12, [_Z11gSGEVV_iterPfS_S_ii_param_4];
	cvta.to.global.u64 	%rd1, %rd6;
	cvta.to.global.u64 	%rd2, %rd5;
	cvta.to.global.u64 	%rd3, %rd4;
	mov.u32 	%r13, %tid.x;
	mov.u32 	%r14, %ntid.x;
	mov.u32 	%r15, %ctaid.x;
	mad.lo.s32 	%r28, %r14, %r15, %r13;
	setp.ge.s32 	%p1, %r28, %r11;
	@%p1 bra 	$L__BB3_7;
	add.s32 	%r16, %r28, %r12;
	max.s32 	%r17, %r11, %r16;
	setp.lt.s32 	%p2, %r16, %r11;
	selp.u32 	%r18, 1, 0, %p2;
	add.s32 	%r19, %r16, %r18;
	sub.s32 	%r20, %r17, %r19;
	div.u32 	%r21, %r20, %r12;
	add.s32 	%r2, %r21, %r18;
	and.b32  	%r22, %r2, 3;
	setp.eq.s32 	%p3, %r22, 3;
	@%p3 bra 	$L__BB3_4;
	add.s32 	%r23, %r2, 1;
	and.b32  	%r24, %r23, 3;
	neg.s32 	%r26, %r24;
$L__BB3_3:
	.pragma "nounroll";
	mul.wide.s32 	%rd7, %r28, 4;
	add.s64 	%rd8, %rd1, %rd7;
	add.s64 	%rd9, %rd2, %rd7;
	add.s64 	%rd10, %rd3, %rd7;
	ld.global.f32 	%f1, [%rd10];
	ld.global.f32 	%f2, [%rd9];
	add.f32 	%f3, %f1, %f2;
	st.global.f32 	[%rd8], %f3;
	add.s32 	%r28, %r28, %r12;
	add.s32 	%r26, %r26, 1;
	setp.ne.s32 	%p4, %r26, 0;
	@%p4 bra 	$L__BB3_3;
$L__BB3_4:
	setp.lt.u32 	%p5, %r2, 3;
	@%p5 bra 	$L__BB3_7;
	mul.wide.s32 	%rd15, %r12, 4;
	shl.b32 	%r25, %r12, 2;
$L__BB3_6:
	mul.wide.s32 	%rd11, %r28, 4;
	add.s64 	%rd12, %rd3, %rd11;
	ld.global.f32 	%f4, [%rd12];
	add.s64 	%rd13, %rd2, %rd11;
	ld.global.f32 	%f5, [%rd13];
	add.f32 	%f6, %f4, %f5;
	add.s64 	%rd14, %rd1, %rd11;
	st.global.f32 	[%rd14], %f6;
	add.s64 	%rd16, %rd12, %rd15;
	ld.global.f32 	%f7, [%rd16];
	add.s64 	%rd17, %rd13, %rd15;
	ld.global.f32 	%f8, [%rd17];
	add.f32 	%f9, %f7, %f8;
	add.s64 	%rd18, %rd14, %rd15;
	st.global.f32 	[%rd18], %f9;
	add.s64 	%rd19, %rd16, %rd15;
	ld.global.f32 	%f10, [%rd19];
	add.s64 	%rd20, %rd17, %rd15;
	ld.global.f32 	%f11, [%rd20];
	add.f32 	%f12, %f10, %f11;
	add.s64 	%rd21, %rd18, %rd15;
	st.global.f32 	[%rd21], %f12;
	add.s64 	%rd22, %rd19, %rd15;
	ld.global.f32 	%f13, [%rd22];
	add.s64 	%rd23, %rd20, %rd15;
	ld.global.f32 	%f14, [%rd23];
	add.f32 	%f15, %f13, %f14;
	add.s64 	%rd24, %rd21, %rd15;
	st.global.f32 	[%rd24], %f15;
	add.s32 	%r28, %r25, %r28;
	setp.lt.s32 	%p6, %r28, %r11;
	@%p6 bra 	$L__BB3_6;
$L__BB3_7:
	ret;

}
	// .globl	_Z15gInitArray_iterPffii
.visible .entry _Z15gInitArray_iterPffii(
	.param .u64 .ptr .align 1 _Z15gInitArray_iterPffii_param_0,
	.param .f32 _Z15gInitArray_iterPffii_param_1,
	.param .u32 _Z15gInitArray_iterPffii_param_2,
	.param .u32 _Z15gInitArray_iterPffii_param_3
)
{
	.reg .pred 	%p<7>;
	.reg .b32 	%r<30>;
	.reg .b32 	%f<2>;
	.reg .b64 	%rd<11>;

	ld.param.u64 	%rd2, [_Z15gInitArray_iterPffii_param_0];
	ld.param.f32 	%f1, [_Z15gInitArray_iterPffii_param_1];
	ld.param.u32 	%r11, [_Z15gInitArray_iterPffii_param_2];
	ld.param.u32 	%r12, [_Z15gInitArray_iterPffii_param_3];
	cvta.to.global.u64 	%rd1, %rd2;
	mov.u32 	%r13, %tid.x;
	mov.u32 	%r14, %ntid.x;
	mov.u32 	%r15, %ctaid.x;
	mad.lo.s32 	%r28, %r14, %r15, %r13;
	setp.ge.s32 	%p1, %r28, %r11;
	@%p1 bra 	$L__BB4_7;
	add.s32 	%r16, %r28, %r12;
	max.s32 	%r17, %r11, %r16;
	setp.lt.s32 	%p2, %r16, %r11;
	selp.u32 	%r18, 1, 0, %p2;
	add.s32 	%r19, %r16, %r18;
	sub.s32 	%r20, %r17, %r19;
	div.u32 	%r21, %r20, %r12;
	add.s32 	%r2, %r21, %r18;
	and.b32  	%r22, %r2, 3;
	setp.eq.s32 	%p3, %r22, 3;
	@%p3 bra 	$L__BB4_4;
	add.s32 	%r23, %r2, 1;
	and.b32  	%r24, %r23, 3;
	neg.s32 	%r26, %r24;
$L__BB4_3:
	.pragma "nounroll";
	mul.wide.s32 	%rd3, %r28, 4;
	add.s64 	%rd4, %rd1, %rd3;
	st.global.f32 	[%rd4], %f1;
	add.s32 	%r28, %r28, %r12;
	add.s32 	%r26, %r26, 1;
	setp.ne.s32 	%p4, %r26, 0;
	@%p4 bra 	$L__BB4_3;
$L__BB4_4:
	setp.lt.u32 	%p5, %r2, 3;
	@%p5 bra 	$L__BB4_7;
	mul.wide.s32 	%rd7, %r12, 4;
	shl.b32 	%r25, %r12, 2;
$L__BB4_6:
	mul.wide.s32 	%rd5, %r28, 4;
	add.s64 	%rd6, %rd1, %rd5;
	st.global.f32 	[%rd6], %f1;
	add.s64 	%rd8, %rd6, %rd7;
	st.global.f32 	[%rd8], %f1;
	add.s64 	%rd9, %rd8, %rd7;
	st.global.f32 	[%rd9], %f1;
	add.s64 	%rd10, %rd9, %rd7;
	st.global.f32 	[%rd10], %f1;
	add.s32 	%r28, %r25, %r28;
	setp.lt.s32 	%p6, %r28, %r11;
	@%p6 bra 	$L__BB4_6;
$L__BB4_7:
	ret;

}


// ===== COMPILED SASS (sm_100) =====

	.target	sm_100

	.elftype	@"ET_EXEC"


//--------------------- .note.nv.tkinfo           --------------------------
	.section	.note.nv.tkinfo,"",@"SHT_NOTE"
	.sectionflags	@"SHF_NOTE_NV_TKINFO"
	.tkinfo
        /*0018*/ 	.word	0x00000002
        /*0030*/ 	.string	""
        /*0030*/ 	.string	"ptxas"
        /*0030*/ 	.string	"Cuda compilation tools, release 13.0, V13.0.88"
        /*0030*/ 	.string	"Build cuda_13.0.r13.0/compiler.36424714_0"
        /*0030*/ 	.string	"-arch sm_100 -m 64 "



//--------------------- .note.nv.cuinfo           --------------------------
	.section	.note.nv.cuinfo,"",@"SHT_NOTE"
	.sectionflags	@"SHF_NOTE_NV_CUINFO"
        /*0018*/ 	.short	0x0002
        /*001a*/ 	.short	0x0064
        /*001c*/ 	.short	0x0082
	.zero		2


//--------------------- .nv.info                  --------------------------
	.section	.nv.info,"",@"SHT_CUDA_INFO"
	.align	4


	//----- nvinfo : EIATTR_REGCOUNT
	.align		4
        /*0000*/ 	.byte	0x04, 0x2f
        /*0002*/ 	.short	(.L_1 - .L_0)
	.align		4
.L_0:
        /*0004*/ 	.word	index@(_Z5gTestPf)
        /*0008*/ 	.word	0x00000008


	//----- nvinfo : EIATTR_FRAME_SIZE
	.align		4
.L_1:
        /*000c*/ 	.byte	0x04, 0x11
        /*000e*/ 	.short	(.L_3 - .L_2)
	.align		4
.L_2:
        /*0010*/ 	.word	index@(_Z5gTestPf)
        /*0014*/ 	.word	0x00000000


	//----- nvinfo : EIATTR_REGCOUNT
	.align		4
.L_3:
        /*0018*/ 	.byte	0x04, 0x2f
        /*001a*/ 	.short	(.L_5 - .L_4)
	.align		4
.L_4:
        /*001c*/ 	.word	index@(_Z6gSGEVVPfS_S_)
        /*0020*/ 	.word	0x0000000c


	//----- nvinfo : EIATTR_FRAME_SIZE
	.align		4
.L_5:
        /*0024*/ 	.byte	0x04, 0x11
        /*0026*/ 	.short	(.L_7 - .L_6)
	.align		4
.L_6:
        /*0028*/ 	.word	index@(_Z6gSGEVVPfS_S_)
        /*002c*/ 	.word	0x00000000


	//----- nvinfo : EIATTR_REGCOUNT
	.align		4
.L_7:
        /*0030*/ 	.byte	0x04, 0x2f
        /*0032*/ 	.short	(.L_9 - .L_8)
	.align		4
.L_8:
        /*0034*/ 	.word	index@(_Z10gInitArrayPff)
        /*0038*/ 	.word	0x0000000a


	//----- nvinfo : EIATTR_FRAME_SIZE
	.align		4
.L_9:
        /*003c*/ 	.byte	0x04, 0x11
        /*003e*/ 	.short	(.L_11 - .L_10)
	.align		4
.L_10:
        /*0040*/ 	.word	index@(_Z10gInitArrayPff)
        /*0044*/ 	.word	0x00000000


	//----- nvinfo : EIATTR_REGCOUNT
	.align		4
.L_11:
        /*0048*/ 	.byte	0x04, 0x2f
        /*004a*/ 	.short	(.L_13 - .L_12)
	.align		4
.L_12:
        /*004c*/ 	.word	index@(_Z11gSGEVV_iterPfS_S_ii)
        /*0050*/ 	.word	0x0000001a


	//----- nvinfo : EIATTR_FRAME_SIZE
	.align		4
.L_13:
        /*0054*/ 	.byte	0x04, 0x11
        /*0056*/ 	.short	(.L_15 - .L_14)
	.align		4
.L_14:
        /*0058*/ 	.word	index@(_Z11gSGEVV_iterPfS_S_ii)
        /*005c*/ 	.word	0x00000000


	//----- nvinfo : EIATTR_REGCOUNT
	.align		4
.L_15:
        /*0060*/ 	.byte	0x04, 0x2f
        /*0062*/ 	.short	(.L_17 - .L_16)
	.align		4
.L_16:
        /*0064*/ 	.word	index@(_Z15gInitArray_iterPffii)
        /*0068*/ 	.word	0x00000012


	//----- nvinfo : EIATTR_FRAME_SIZE
	.align		4
.L_17:
        /*006c*/ 	.byte	0x04, 0x11
        /*006e*/ 	.short	(.L_19 - .L_18)
	.align		4
.L_18:
        /*0070*/ 	.word	index@(_Z15gInitArray_iterPffii)
        /*0074*/ 	.word	0x00000000


	//----- nvinfo : EIATTR_MIN_STACK_SIZE
	.align		4
.L_19:
        /*0078*/ 	.byte	0x04, 0x12
        /*007a*/ 	.short	(.L_21 - .L_20)
	.align		4
.L_20:
        /*007c*/ 	.word	index@(_Z15gInitArray_iterPffii)
        /*0080*/ 	.word	0x00000000


	//----- nvinfo : EIATTR_MIN_STACK_SIZE
	.align		4
.L_21:
        /*0084*/ 	.byte	0x04, 0x12
        /*0086*/ 	.short	(.L_23 - .L_22)
	.align		4
.L_22:
        /*0088*/ 	.word	index@(_Z11gSGEVV_iterPfS_S_ii)
        /*008c*/ 	.word	0x00000000


	//----- nvinfo : EIATTR_MIN_STACK_SIZE
	.align		4
.L_23:
        /*0090*/ 	.byte	0x04, 0x12
        /*0092*/ 	.short	(.L_25 - .L_24)
	.align		4
.L_24:
        /*0094*/ 	.word	index@(_Z10gInitArrayPff)
        /*0098*/ 	.word	0x00000000


	//----- nvinfo : EIATTR_MIN_STACK_SIZE
	.align		4
.L_25:
        /*009c*/ 	.byte	0x04, 0x12
        /*009e*/ 	.short	(.L_27 - .L_26)
	.align		4
.L_26:
        /*00a0*/ 	.word	index@(_Z6gSGEVVPfS_S_)
        /*00a4*/ 	.word	0x00000000


	//----- nvinfo : EIATTR_MIN_STACK_SIZE
	.align		4
.L_27:
        /*00a8*/ 	.byte	0x04, 0x12
        /*00aa*/ 	.short	(.L_29 - .L_28)
	.align		4
.L_28:
        /*00ac*/ 	.word	index@(_Z5gTestPf)
        /*00b0*/ 	.word	0x00000000
.L_29:


//--------------------- .nv.compat                --------------------------
	.section	.nv.compat,"",@"SHT_CUDA_COMPAT_INFO"
	.align	4
        /*0000*/ 	.byte	0x02, 0x09, 0x00, 0x00, 0x02, 0x02, 0x01, 0x00, 0x02, 0x05, 0x05, 0x00, 0x03, 0x07, 0x01, 0x01
        /*0010*/ 	.byte	0x02, 0x03, 0x00, 0x00, 0x02, 0x06, 0x01, 0x00, 0x04, 0x0b, 0x08, 0x00, 0x09, 0x00, 0x00, 0x00
        /*0020*/ 	.byte	0x00, 0x00, 0x00, 0x00


//--------------------- .nv.info._Z15gInitArray_iterPffii --------------------------
	.section	.nv.info._Z15gInitArray_iterPffii,"",@"SHT_CUDA_INFO"
	.sectionflags	@""
	.align	4


	//----- nvinfo : EIATTR_CUDA_API_VERSION
	.align		4
        /*0000*/ 	.byte	0x04, 0x37
        /*0002*/ 	.short	(.L_31 - .L_30)
.L_30:
        /*0004*/ 	.word	0x00000082


	//----- nvinfo : EIATTR_KPARAM_INFO
	.align		4
.L_31:
        /*0008*/ 	.byte	0x04, 0x17
        /*000a*/ 	.short	(.L_33 - .L_32)
.L_32:
        /*000c*/ 	.word	0x00000000
        /*0010*/ 	.short	0x0003
        /*0012*/ 	.short	0x0010
        /*0014*/ 	.byte	0x00, 0xf0, 0x11, 0x00


	//----- nvinfo : EIATTR_KPARAM_INFO
	.align		4
.L_33:
        /*0018*/ 	.byte	0x04, 0x17
        /*001a*/ 	.short	(.L_35 - .L_34)
.L_34:
        /*001c*/ 	.word	0x00000000
        /*0020*/ 	.short	0x0002
        /*0022*/ 	.short	0x000c
        /*0024*/ 	.byte	0x00, 0xf0, 0x11, 0x00


	//----- nvinfo : EIATTR_KPARAM_INFO
	.align		4
.L_35:
        /*0028*/ 	.byte	0x04, 0x17
        /*002a*/ 	.short	(.L_37 - .L_36)
.L_36:
        /*002c*/ 	.word	0x00000000
        /*0030*/ 	.short	0x0001
        /*0032*/ 	.short	0x0008
        /*0034*/ 	.byte	0x00, 0xf0, 0x11, 0x00


	//----- nvinfo : EIATTR_KPARAM_INFO
	.align		4
.L_37:
        /*0038*/ 	.byte	0x04, 0x17
        /*003a*/ 	.short	(.L_39 - .L_38)
.L_38:
        /*003c*/ 	.word	0x00000000
        /*0040*/ 	.short	0x0000
        /*0042*/ 	.short	0x0000
        /*0044*/ 	.byte	0x00, 0xf5, 0x21, 0x00


	//----- nvinfo : EIATTR_SPARSE_MMA_MASK
	.align		4
.L_39:
        /*0048*/ 	.byte	0x03, 0x50
        /*004a*/ 	.short	0x0000


	//----- nvinfo : EIATTR_MAXREG_COUNT
	.align		4
        /*004c*/ 	.byte	0x03, 0x1b
        /*004e*/ 	.short	0x00ff


	//----- nvinfo : EIATTR_MERCURY_ISA_VERSION
	.align		4
        /*0050*/ 	.byte	0x03, 0x5f
        /*0052*/ 	.short	0x0101


	//----- nvinfo : EIATTR_VRC_CTA_INIT_COUNT
	.align		4
        /*0054*/ 	.byte	0x02, 0x4a
	.zero		1
	.zero		1


	//----- nvinfo : EIATTR_EXIT_INSTR_OFFSETS
	.align		4
        /*0058*/ 	.byte	0x04, 0x1c
        /*005a*/ 	.short	(.L_41 - .L_40)


	//   ....[0]....
.L_40:
        /*005c*/ 	.word	0x00000070


	//   ....[1]....
        /*0060*/ 	.word	0x00000330


	//   ....[2]....
        /*0064*/ 	.word	0x00000410


	//----- nvinfo : EIATTR_CRS_STACK_SIZE
	.align		4
.L_41:
        /*0068*/ 	.byte	0x04, 0x1e
        /*006a*/ 	.short	(.L_43 - .L_42)
.L_42:
        /*006c*/ 	.word	0x00000000


	//----- nvinfo : EIATTR_CBANK_PARAM_SIZE
	.align		4
.L_43:
        /*0070*/ 	.byte	0x03, 0x19
        /*0072*/ 	.short	0x0014


	//----- nvinfo : EIATTR_PARAM_CBANK
	.align		4
        /*0074*/ 	.byte	0x04, 0x0a
        /*0076*/ 	.short	(.L_45 - .L_44)
	.align		4
.L_44:
        /*0078*/ 	.word	index@(.nv.constant0._Z15gInitArray_iterPffii)
        /*007c*/ 	.short	0x0380
        /*007e*/ 	.short	0x0014


	//----- nvinfo : EIATTR_SW_WAR
	.align		4
.L_45:
        /*0080*/ 	.byte	0x04, 0x36
        /*0082*/ 	.short	(.L_47 - .L_46)
.L_46:
        /*0084*/ 	.word	0x00000008
.L_47:


//--------------------- .nv.info._Z11gSGEVV_iterPfS_S_ii --------------------------
	.section	.nv.info._Z11gSGEVV_iterPfS_S_ii,"",@"SHT_CUDA_INFO"
	.sectionflags	@""
	.align	4


	//----- nvinfo : EIATTR_CUDA_API_VERSION
	.align		4
        /*0000*/ 	.byte	0x04, 0x37
        /*0002*/ 	.short	(.L_49 - .L_48)
.L_48:
        /*0004*/ 	.word	0x00000082


	//----- nvinfo : EIATTR_KPARAM_INFO
	.align		4
.L_49:
        /*0008*/ 	.byte	0x04, 0x17
        /*000a*/ 	.short	(.L_51 - .L_50)
.L_50:
        /*000c*/ 	.word	0x00000000
        /*0010*/ 	.short	0x0004
        /*0012*/ 	.short	0x001c
        /*0014*/ 	.byte	0x00, 0xf0, 0x11, 0x00


	//----- nvinfo : EIATTR_KPARAM_INFO
	.align		4
.L_51:
        /*0018*/ 	.byte	0x04, 0x17
        /*001a*/ 	.short	(.L_53 - .L_52)
.L_52:
        /*001c*/ 	.word	0x00000000
        /*0020*/ 	.short	0x0003
        /*0022*/ 	.short	0x0018
        /*0024*/ 	.byte	0x00, 0xf0, 0x11, 0x00


	//----- nvinfo : EIATTR_KPARAM_INFO
	.align		4
.L_53:
        /*0028*/ 	.byte	0x04, 0x17
        /*002a*/ 	.short	(.L_55 - .L_54)
.L_54:
        /*002c*/ 	.word	0x00000000
        /*0030*/ 	.short	0x0002
        /*0032*/ 	.short	0x0010
        /*0034*/ 	.byte	0x00, 0xf5, 0x21, 0x00


	//----- nvinfo : EIATTR_KPARAM_INFO
	.align		4
.L_55:
        /*0038*/ 	.byte	0x04, 0x17
        /*003a*/ 	.short	(.L_57 - .L_56)
.L_56:
        /*003c*/ 	.word	0x00000000
        /*0040*/ 	.short	0x0001
        /*0042*/ 	.short	0x0008
        /*0044*/ 	.byte	0x00, 0xf5, 0x21, 0x00


	//----- nvinfo : EIATTR_KPARAM_INFO
	.align		4
.L_57:
        /*0048*/ 	.byte	0x04, 0x17
        /*004a*/ 	.short	(.L_59 - .L_58)
.L_58:
        /*004c*/ 	.word	0x00000000
        /*0050*/ 	.short	0x0000
        /*0052*/ 	.short	0x0000
        /*0054*/ 	.byte	0x00, 0xf5, 0x21, 0x00


	//----- nvinfo : EIATTR_SPARSE_MMA_MASK
	.align		4
.L_59:
        /*0058*/ 	.byte	0x03, 0x50
        /*005a*/ 	.short	0x0000


	//----- nvinfo : EIATTR_MAXREG_COUNT
	.align		4
        /*005c*/ 	.byte	0x03, 0x1b
        /*005e*/ 	.short	0x00ff


	//----- nvinfo : EIATTR_MERCURY_ISA_VERSION
	.align		4
        /*0060*/ 	.byte	0x03, 0x5f
        /*0062*/ 	.short	0x0101


	//----- nvinfo : EIATTR_VRC_CTA_INIT_COUNT
	.align		4
        /*0064*/ 	.byte	0x02, 0x4a
	.zero		1
	.zero		1


	//----- nvinfo : EIATTR_EXIT_INSTR_OFFSETS
	.align		4
        /*0068*/ 	.byte	0x04, 0x1c
        /*006a*/ 	.short	(.L_61 - .L_60)


	//   ....[0]....
.L_60:
        /*006c*/ 	.word	0x00000070


	//   ....[1]....
        /*0070*/ 	.word	0x00000390


	//   ....[2]....
        /*0074*/ 	.word	0x000005c0


	//----- nvinfo : EIATTR_CRS_STACK_SIZE
	.align		4
.L_61:
        /*0078*/ 	.byte	0x04, 0x1e
        /*007a*/ 	.short	(.L_63 - .L_62)
.L_62:
        /*007c*/ 	.word	0x00000000


	//----- nvinfo : EIATTR_CBANK_PARAM_SIZE
	.align		4
.L_63:
        /*0080*/ 	.byte	0x03, 0x19
        /*0082*/ 	.short	0x0020


	//----- nvinfo : EIATTR_PARAM_CBANK
	.align		4
        /*0084*/ 	.byte	0x04, 0x0a
        /*0086*/ 	.short	(.L_65 - .L_64)
	.align		4
.L_64:
        /*0088*/ 	.word	index@(.nv.constant0._Z11gSGEVV_iterPfS_S_ii)
        /*008c*/ 	.short	0x0380
        /*008e*/ 	.short	0x0020


	//----- nvinfo : EIATTR_SW_WAR
	.align		4
.L_65:
        /*0090*/ 	.byte	0x04, 0x36
        /*0092*/ 	.short	(.L_67 - .L_66)
.L_66:
        /*0094*/ 	.word	0x00000008
.L_67:


//--------------------- .nv.info._Z10gInitArrayPff --------------------------
	.section	.nv.info._Z10gInitArrayPff,"",@"SHT_CUDA_INFO"
	.sectionflags	@""
	.align	4


	//----- nvinfo : EIATTR_CUDA_API_VERSION
	.align		4
        /*0000*/ 	.byte	0x04, 0x37
        /*0002*/ 	.short	(.L_69 - .L_68)
.L_68:
        /*0004*/ 	.word	0x00000082


	//----- nvinfo : EIATTR_KPARAM_INFO
	.align		4
.L_69:
        /*0008*/ 	.byte	0x04, 0x17
        /*000a*/ 	.short	(.L_71 - .L_70)
.L_70:
        /*000c*/ 	.word	0x00000000
        /*0010*/ 	.short	0x0001
        /*0012*/ 	.short	0x0008
        /*0014*/ 	.byte	0x00, 0xf0, 0x11, 0x00


	//----- nvinfo : EIATTR_KPARAM_INFO
	.align		4
.L_71:
        /*0018*/ 	.byte	0x04, 0x17
        /*001a*/ 	.short	(.L_73 - .L_72)
.L_72:
        /*001c*/ 	.word	0x00000000
        /*0020*/ 	.short	0x0000
        /*0022*/ 	.short	0x0000
        /*0024*/ 	.byte	0x00, 0xf5, 0x21, 0x00


	//----- nvinfo : EIATTR_SPARSE_MMA_MASK
	.align		4
.L_73:
        /*0028*/ 	.byte	0x03, 0x50
        /*002a*/ 	.short	0x0000


	//----- nvinfo : EIATTR_MAXREG_COUNT
	.align		4
        /*002c*/ 	.byte	0x03, 0x1b
        /*002e*/ 	.short	0x00ff


	//----- nvinfo : EIATTR_MERCURY_ISA_VERSION
	.align		4
        /*0030*/ 	.byte	0x03, 0x5f
        /*0032*/ 	.short	0x0101


	//----- nvinfo : EIATTR_VRC_CTA_INIT_COUNT
	.align		4
        /*0034*/ 	.byte	0x02, 0x4a
	.zero		1
	.zero		1


	//----- nvinfo : EIATTR_EXIT_INSTR_OFFSETS
	.align		4
        /*0038*/ 	.byte	0x04, 0x1c
        /*003a*/ 	.short	(.L_75 - .L_74)


	//   ....[0]....
.L_74:
        /*003c*/ 	.word	0x000000a0


	//----- nvinfo : EIATTR_CBANK_PARAM_SIZE
	.align		4
.L_75:
        /*0040*/ 	.byte	0x03, 0x19
        /*0042*/ 	.short	0x000c


	//----- nvinfo : EIATTR_PARAM_CBANK
	.align		4
        /*0044*/ 	.byte	0x04, 0x0a
        /*0046*/ 	.short	(.L_77 - .L_76)
	.align		4
.L_76:
        /*0048*/ 	.word	index@(.nv.constant0._Z10gInitArrayPff)
        /*004c*/ 	.short	0x0380
        /*004e*/ 	.short	0x000c


	//----- nvinfo : EIATTR_SW_WAR
	.align		4
.L_77:
        /*0050*/ 	.byte	0x04, 0x36
        /*0052*/ 	.short	(.L_79 - .L_78)
.L_78:
        /*0054*/ 	.word	0x00000008
.L_79:


//--------------------- .nv.info._Z6gSGEVVPfS_S_  --------------------------
	.section	.nv.info._Z6gSGEVVPfS_S_,"",@"SHT_CUDA_INFO"
	.sectionflags	@""
	.align	4


	//----- nvinfo : EIATTR_CUDA_API_VERSION
	.align		4
        /*0000*/ 	.byte	0x04, 0x37
        /*0002*/ 	.short	(.L_81 - .L_80)
.L_80:
        /*0004*/ 	.word	0x00000082


	//----- nvinfo : EIATTR_KPARAM_INFO
	.align		4
.L_81:
        /*0008*/ 	.byte	0x04, 0x17
        /*000a*/ 	.short	(.L_83 - .L_82)
.L_82:
        /*000c*/ 	.word	0x00000000
        /*0010*/ 	.short	0x0002
        /*0012*/ 	.short	0x0010
        /*0014*/ 	.byte	0x00, 0xf5, 0x21, 0x00


	//----- nvinfo : EIATTR_KPARAM_INFO
	.align		4
.L_83:
        /*0018*/ 	.byte	0x04, 0x17
        /*001a*/ 	.short	(.L_85 - .L_84)
.L_84:
        /*001c*/ 	.word	0x00000000
        /*0020*/ 	.short	0x0001
        /*0022*/ 	.short	0x0008
        /*0024*/ 	.byte	0x00, 0xf5, 0x21, 0x00


	//----- nvinfo : EIATTR_KPARAM_INFO
	.align		4
.L_85:
        /*0028*/ 	.byte	0x04, 0x17
        /*002a*/ 	.short	(.L_87 - .L_86)
.L_86:
        /*002c*/ 	.word	0x00000000
        /*0030*/ 	.short	0x0000
        /*0032*/ 	.short	0x0000
        /*0034*/ 	.byte	0x00, 0xf5, 0x21, 0x00


	//----- nvinfo : EIATTR_SPARSE_MMA_MASK
	.align		4
.L_87:
        /*0038*/ 	.byte	0x03, 0x50
        /*003a*/ 	.short	0x0000


	//----- nvinfo : EIATTR_MAXREG_COUNT
	.align		4
        /*003c*/ 	.byte	0x03, 0x1b
        /*003e*/ 	.short	0x00ff


	//----- nvinfo : EIATTR_MERCURY_ISA_VERSION
	.align		4
        /*0040*/ 	.byte	0x03, 0x5f
        /*0042*/ 	.short	0x0101


	//----- nvinfo : EIATTR_VRC_CTA_INIT_COUNT
	.align		4
        /*0044*/ 	.byte	0x02, 0x4a
	.zero		1
	.zero		1


	//----- nvinfo : EIATTR_EXIT_INSTR_OFFSETS
	.align		4
        /*0048*/ 	.byte	0x04, 0x1c
        /*004a*/ 	.short	(.L_89 - .L_88)


	//   ....[0]....
.L_88:
        /*004c*/ 	.word	0x00000100


	//----- nvinfo : EIATTR_CBANK_PARAM_SIZE
	.align		4
.L_89:
        /*0050*/ 	.byte	0x03, 0x19
        /*0052*/ 	.short	0x0018


	//----- nvinfo : EIATTR_PARAM_CBANK
	.align		4
        /*0054*/ 	.byte	0x04, 0x0a
        /*0056*/ 	.short	(.L_91 - .L_90)
	.align		4
.L_90:
        /*0058*/ 	.word	index@(.nv.constant0._Z6gSGEVVPfS_S_)
        /*005c*/ 	.short	0x0380
        /*005e*/ 	.short	0x0018


	//----- nvinfo : EIATTR_SW_WAR
	.align		4
.L_91:
        /*0060*/ 	.byte	0x04, 0x36
        /*0062*/ 	.short	(.L_93 - .L_92)
.L_92:
        /*0064*/ 	.word	0x00000008
.L_93:


//--------------------- .nv.info._Z5gTestPf       --------------------------
	.section	.nv.info._Z5gTestPf,"",@"SHT_CUDA_INFO"
	.sectionflags	@""
	.align	4


	//----- nvinfo : EIATTR_CUDA_API_VERSION
	.align		4
        /*0000*/ 	.byte	0x04, 0x37
        /*0002*/ 	.short	(.L_95 - .L_94)
.L_94:
        /*0004*/ 	.word	0x00000082


	//----- nvinfo : EIATTR_KPARAM_INFO
	.align		4
.L_95:
        /*0008*/ 	.byte	0x04, 0x17
        /*000a*/ 	.short	(.L_97 - .L_96)
.L_96:
        /*000c*/ 	.word	0x00000000
        /*0010*/ 	.short	0x0000
        /*0012*/ 	.short	0x0000
        /*0014*/ 	.byte	0x00, 0xf5, 0x21, 0x00


	//----- nvinfo : EIATTR_SPARSE_MMA_MASK
	.align		4
.L_97:
        /*0018*/ 	.byte	0x03, 0x50
        /*001a*/ 	.short	0x0000


	//----- nvinfo : EIATTR_MAXREG_COUNT
	.align		4
        /*001c*/ 	.byte	0x03, 0x1b
        /*001e*/ 	.short	0x00ff


	//----- nvinfo : EIATTR_MERCURY_ISA_VERSION
	.align		4
        /*0020*/ 	.byte	0x03, 0x5f
        /*0022*/ 	.short	0x0101


	//----- nvinfo : EIATTR_VRC_CTA_INIT_COUNT
	.align		4
        /*0024*/ 	.byte	0x02, 0x4a
	.zero		1
	.zero		1


	//----- nvinfo : EIATTR_EXIT_INSTR_OFFSETS
	.align		4
        /*0028*/ 	.byte	0x04, 0x1c
        /*002a*/ 	.short	(.L_99 - .L_98)


	//   ....[0]....
.L_98:
        /*002c*/ 	.word	0x000000a0


	//----- nvinfo : EIATTR_CBANK_PARAM_SIZE
	.align		4
.L_99:
        /*0030*/ 	.byte	0x03, 0x19
        /*0032*/ 	.short	0x0008


	//----- nvinfo : EIATTR_PARAM_CBANK
	.align		4
        /*0034*/ 	.byte	0x04, 0x0a
        /*0036*/ 	.short	(.L_101 - .L_100)
	.align		4
.L_100:
        /*0038*/ 	.word	index@(.nv.constant0._Z5gTestPf)
        /*003c*/ 	.short	0x0380
        /*003e*/ 	.short	0x0008


	//----- nvinfo : EIATTR_SW_WAR
	.align		4
.L_101:
        /*0040*/ 	.byte	0x04, 0x36
        /*0042*/ 	.short	(.L_103 - .L_102)
.L_102:
        /*0044*/ 	.word	0x00000008
.L_103:


//--------------------- .nv.callgraph             --------------------------
	.section	.nv.callgraph,"",@"SHT_CUDA_CALLGRAPH"
	.align	4
	.sectionentsize	8
	.align		4
        /*0000*/ 	.word	0x00000000
	.align		4
        /*0004*/ 	.word	0xffffffff
	.align		4
        /*0008*/ 	.word	0x00000000
	.align		4
        /*000c*/ 	.word	0xfffffffe
	.align		4
        /*0010*/ 	.word	0x00000000
	.align		4
        /*0014*/ 	.word	0xfffffffd
	.align		4
        /*0018*/ 	.word	0x00000000
	.align		4
        /*001c*/ 	.word	0xfffffffc


//--------------------- .text._Z15gInitArray_iterPffii --------------------------
	.section	.text._Z15gInitArray_iterPffii,"ax",@progbits
	.align	128
        .global         _Z15gInitArray_iterPffii
        .type           _Z15gInitArray_iterPffii,@function
        .size           _Z15gInitArray_iterPffii,(.L_x_13 - _Z15gInitArray_iterPffii)
        .other          _Z15gInitArray_iterPffii,@"STO_CUDA_ENTRY STV_DEFAULT"
_Z15gInitArray_iterPffii:
.text._Z15gInitArray_iterPffii:
[----:B------:R-:W-:Y:S01]  /*0000*/  LDC R1, c[0x0][0x37c] ;  /* 0x0000df00ff017b82 */ /* 0x000fe20000000800 */
[----:B------:R-:W0:Y:S01]  /*0010*/  S2R R3, SR_TID.X ;  /* 0x0000000000037919 */ /* 0x000e220000002100 */
[----:B------:R-:W0:Y:S01]  /*0020*/  LDCU UR4, c[0x0][0x360] ;  /* 0x00006c00ff0477ac */ /* 0x000e220008000800 */
[----:B------:R-:W0:Y:S01]  /*0030*/  S2R R0, SR_CTAID.X ;  /* 0x0000000000007919 */ /* 0x000e220000002500 */
[----:B------:R-:W1:Y:S01]  /*0040*/  LDCU UR6, c[0x0][0x38c] ;  /* 0x00007180ff0677ac */ /* 0x000e620008000800 */
[----:B0-----:R-:W-:-:S05]  /*0050*/  IMAD R3, R0, UR4, R3 ;  /* 0x0000000400037c24 */ /* 0x001fca000f8e0203 */
[----:B-1----:R-:W-:-:S13]  /*0060*/  ISETP.GE.AND P0, PT, R3, UR6, PT ;  /* 0x0000000603007c0c */ /* 0x002fda000bf06270 */
[----:B------:R-:W-:Y:S05]  /*0070*/  @P0 EXIT ;  /* 0x000000000000094d */ /* 0x000fea0003800000 */
[----:B------:R-:W0:Y:S01]  /*0080*/  LDC R0, c[0x0][0x390] ;  /* 0x0000e400ff007b82 */ /* 0x000e220000000800 */
[----:B------:R-:W1:Y:S01]  /*0090*/  LDCU.64 UR4, c[0x0][0x358] ;  /* 0x00006b00ff0477ac */ /* 0x000e620008000a00 */
[----:B------:R-:W-:Y:S01]  /*00a0*/  BSSY.RECONVERGENT B0, `(.L_x_0) ;  /* 0x0000028000007945 */ /* 0x000fe20003800200 */
[----:B0-----:R-:W0:Y:S01]  /*00b0*/  I2F.U32.RP R8, R0 ;  /* 0x0000000000087306 */ /* 0x001e220000209000 */
[----:B------:R-:W-:Y:S02]  /*00c0*/  IADD3 R2, PT, PT, R3, R0, RZ ;  /* 0x0000000003027210 */ /* 0x000fe40007ffe0ff */
[----:B------:R-:W-:Y:S02]  /*00d0*/  ISETP.NE.U32.AND P2, PT, R0, RZ, PT ;  /* 0x000000ff0000720c */ /* 0x000fe40003f45070 */
[C---:B------:R-:W-:Y:S02]  /*00e0*/  ISETP.GE.AND P0, PT, R2.reuse, UR6, PT ;  /* 0x0000000602007c0c */ /* 0x040fe4000bf06270 */
[----:B------:R-:W-:-:S02]  /*00f0*/  VIMNMX R7, PT, PT, R2, UR6, !PT ;  /* 0x0000000602077c48 */ /* 0x000fc4000ffe0100 */
[----:B------:R-:W-:-:S04]  /*0100*/  SEL R6, RZ, 0x1, P0 ;  /* 0x00000001ff067807 */ /* 0x000fc80000000000 */
[----:B------:R-:W-:Y:S01]  /*0110*/  IADD3 R7, PT, PT, R7, -R2, -R6 ;  /* 0x8000000207077210 */ /* 0x000fe20007ffe806 */
[----:B0-----:R-:W0:Y:S02]  /*0120*/  MUFU.RCP R8, R8 ;  /* 0x0000000800087308 */ /* 0x001e240000001000 */
[----:B0-----:R-:W-:-:S06]  /*0130*/  VIADD R4, R8, 0xffffffe ;  /* 0x0ffffffe08047836 */ /* 0x001fcc0000000000 */
[----:B------:R0:W2:Y:S02]  /*0140*/  F2I.FTZ.U32.TRUNC.NTZ R5, R4 ;  /* 0x0000000400057305 */ /* 0x0000a4000021f000 */
[----:B0-----:R-:W-:Y:S02]  /*0150*/  IMAD.MOV.U32 R4, RZ, RZ, RZ ;  /* 0x000000ffff047224 */ /* 0x001fe400078e00ff */
[----:B--2---:R-:W-:-:S04]  /*0160*/  IMAD.MOV R9, RZ, RZ, -R5 ;  /* 0x000000ffff097224 */ /* 0x004fc800078e0a05 */
[----:B------:R-:W-:-:S04]  /*0170*/  IMAD R9, R9, R0, RZ ;  /* 0x0000000009097224 */ /* 0x000fc800078e02ff */
[----:B------:R-:W-:-:S06]  /*0180*/  IMAD.HI.U32 R8, R5, R9, R4 ;  /* 0x0000000905087227 */ /* 0x000fcc00078e0004 */
[----:B------:R-:W-:-:S04]  /*0190*/  IMAD.HI.U32 R5, R8, R7, RZ ;  /* 0x0000000708057227 */ /* 0x000fc800078e00ff */
[----:B------:R-:W-:-:S04]  /*01a0*/  IMAD.MOV R2, RZ, RZ, -R5 ;  /* 0x000000ffff027224 */ /* 0x000fc800078e0a05 */
[----:B------:R-:W-:-:S05]  /*01b0*/  IMAD R7, R0, R2, R7 ;  /* 0x0000000200077224 */ /* 0x000fca00078e0207 */
[----:B------:R-:W-:-:S13]  /*01c0*/  ISETP.GE.U32.AND P0, PT, R7, R0, PT ;  /* 0x000000000700720c */ /* 0x000fda0003f06070 */
[----:B------:R-:W-:Y:S01]  /*01d0*/  @P0 IADD3 R7, PT, PT, R7, -R0, RZ ;  /* 0x8000000007070210 */ /* 0x000fe20007ffe0ff */
[----:B------:R-:W-:-:S03]  /*01e0*/  @P0 VIADD R5, R5, 0x1 ;  /* 0x0000000105050836 */ /* 0x000fc60000000000 */
[----:B------:R-:W-:-:S13]  /*01f0*/  ISETP.GE.U32.AND P1, PT, R7, R0, PT ;  /* 0x000000000700720c */ /* 0x000fda0003f26070 */
[----:B------:R-:W-:Y:S02]  /*0200*/  @P1 IADD3 R5, PT, PT, R5, 0x1, RZ ;  /* 0x0000000105051810 */ /* 0x000fe40007ffe0ff */
[----:B------:R-:W-:-:S05]  /*0210*/  @!P2 LOP3.LUT R5, RZ, R0, RZ, 0x33, !PT ;  /* 0x00000000ff05a212 */ /* 0x000fca00078e33ff */
[----:B------:R-:W-:-:S05]  /*0220*/  IMAD.IADD R2, R6, 0x1, R5 ;  /* 0x0000000106027824 */ /* 0x000fca00078e0205 */
[C---:B------:R-:W-:Y:S02]  /*0230*/  LOP3.LUT R4, R2.reuse, 0x3, RZ, 0xc0, !PT ;  /* 0x0000000302047812 */ /* 0x040fe400078ec0ff */
[----:B------:R-:W-:Y:S02]  /*0240*/  ISETP.GE.U32.AND P1, PT, R2, 0x3, PT ;  /* 0x000000030200780c */ /* 0x000fe40003f26070 */
[----:B------:R-:W-:-:S13]  /*0250*/  ISETP.NE.AND P0, PT, R4, 0x3, PT ;  /* 0x000000030400780c */ /* 0x000fda0003f05270 */
[----:B-1----:R-:W-:Y:S05]  /*0260*/  @!P0 BRA `(.L_x_1) ;  /* 0x00000000002c8947 */ /* 0x002fea0003800000 */
[----:B------:R-:W0:Y:S01]  /*0270*/  LDC R9, c[0x0][0x388] ;  /* 0x0000e200ff097b82 */ /* 0x000e220000000800 */
[----:B------:R-:W-:-:S04]  /*0280*/  IADD3 R2, PT, PT, R2, 0x1, RZ ;  /* 0x0000000102027810 */ /* 0x000fc80007ffe0ff */
[----:B------:R-:W-:-:S03]  /*0290*/  LOP3.LUT R2, R2, 0x3, RZ, 0xc0, !PT ;  /* 0x0000000302027812 */ /* 0x000fc600078ec0ff */
[----:B------:R-:W1:Y:S02]  /*02a0*/  LDC.64 R6, c[0x0][0x380] ;  /* 0x0000e000ff067b82 */ /* 0x000e640000000a00 */
[----:B------:R-:W-:-:S07]  /*02b0*/  IMAD.MOV R2, RZ, RZ, -R2 ;  /* 0x000000ffff027224 */ /* 0x000fce00078e0a02 */
.L_x_2:
[----:B-1----:R-:W-:Y:S01]  /*02c0*/  IMAD.WIDE R4, R3, 0x4, R6 ;  /* 0x0000000403047825 */ /* 0x002fe200078e0206 */
[----:B------:R-:W-:-:S03]  /*02d0*/  IADD3 R2, PT, PT, R2, 0x1, RZ ;  /* 0x0000000102027810 */ /* 0x000fc60007ffe0ff */
[----:B------:R-:W-:Y:S01]  /*02e0*/  IMAD.IADD R3, R3, 0x1, R0 ;  /* 0x0000000103037824 */ /* 0x000fe200078e0200 */
[----:B0-----:R2:W-:Y:S01]  /*02f0*/  STG.E desc[UR4][R4.64], R9 ;  /* 0x0000000904007986 */ /* 0x0015e2000c101904 */
[----:B------:R-:W-:-:S13]  /*0300*/  ISETP.NE.AND P0, PT, R2, RZ, PT ;  /* 0x000000ff0200720c */ /* 0x000fda0003f05270 */
[----:B--2---:R-:W-:Y:S05]  /*0310*/  @P0 BRA `(.L_x_2) ;  /* 0xfffffffc00e80947 */ /* 0x004fea000383ffff */
.L_x_1:
[----:B------:R-:W-:Y:S05]  /*0320*/  BSYNC.RECONVERGENT B0 ;  /* 0x0000000000007941 */ /* 0x000fea0003800200 */
.L_x_0:
[----:B------:R-:W-:Y:S05]  /*0330*/  @!P1 EXIT ;  /* 0x000000000000994d */ /* 0x000fea0003800000 */
[----:B------:R-:W0:Y:S08]  /*0340*/  LDC R15, c[0x0][0x388] ;  /* 0x0000e200ff0f7b82 */ /* 0x000e300000000800 */
[----:B------:R-:W1:Y:S02]  /*0350*/  LDC.64 R10, c[0x0][0x380] ;  /* 0x0000e000ff0a7b82 */ /* 0x000e640000000a00 */
.L_x_3:
[----:B-12---:R-:W-:Y:S01]  /*0360*/  IMAD.WIDE R12, R3, 0x4, R10 ;  /* 0x00000004030c7825 */ /* 0x006fe200078e020a */
[----:B------:R-:W-:-:S04]  /*0370*/  LEA R3, R0, R3, 0x2 ;  /* 0x0000000300037211 */ /* 0x000fc800078e10ff */
[----:B0-----:R2:W-:Y:S01]  /*0380*/  STG.E desc[UR4][R12.64], R15 ;  /* 0x0000000f0c007986 */ /* 0x0015e2000c101904 */
[----:B------:R-:W-:Y:S01]  /*0390*/  IMAD.WIDE R4, R0, 0x4, R12 ;  /* 0x0000000400047825 */ /* 0x000fe200078e020c */
[----:B------:R-:W-:-:S04]  /*03a0*/  ISETP.GE.AND P0, PT, R3, UR6, PT ;  /* 0x0000000603007c0c */ /* 0x000fc8000bf06270 */
[----:B------:R2:W-:Y:S01]  /*03b0*/  STG.E desc[UR4][R4.64], R15 ;  /* 0x0000000f04007986 */ /* 0x0005e2000c101904 */
[----:B------:R-:W-:-:S05]  /*03c0*/  IMAD.WIDE R6, R0, 0x4, R4 ;  /* 0x0000000400067825 */ /* 0x000fca00078e0204 */
[----:B------:R2:W-:Y:S01]  /*03d0*/  STG.E desc[UR4][R6.64], R15 ;  /* 0x0000000f06007986 */ /* 0x0005e2000c101904 */
[----:B------:R-:W-:-:S05]  /*03e0*/  IMAD.WIDE R8, R0, 0x4, R6 ;  /* 0x0000000400087825 */ /* 0x000fca00078e0206 */
[----:B------:R2:W-:Y:S01]  /*03f0*/  STG.E desc[UR4][R8.64], R15 ;  /* 0x0000000f08007986 */ /* 0x0005e2000c101904 */
[----:B------:R-:W-:Y:S05]  /*0400*/  @!P0 BRA `(.L_x_3) ;  /* 0xfffffffc00d48947 */ /* 0x000fea000383ffff */
[----:B------:R-:W-:Y:S05]  /*0410*/  EXIT ;  /* 0x000000000000794d */ /* 0x000fea0003800000 */
.L_x_4:
[----:B------:R-:W-:-:S00]  /*0420*/  BRA `(.L_x_4) ;  /* 0xfffffffc00fc7947 */ /* 0x000fc0000383ffff */
[----:B------:R-:W-:-:S00]  /*0430*/  NOP ;  /* 0x0000000000007918 */ /* 0x000fc00000000000 */
        /* <DEDUP_REMOVED lines=12> */
.L_x_13:


//--------------------- .text._Z11gSGEVV_iterPfS_S_ii --------------------------
	.section	.text._Z11gSGEVV_iterPfS_S_ii,"ax",@progbits
	.align	128
        .global         _Z11gSGEVV_iterPfS_S_ii
        .type           _Z11gSGEVV_iterPfS_S_ii,@function
        .size           _Z11gSGEVV_iterPfS_S_ii,(.L_x_14 - _Z11gSGEVV_iterPfS_S_ii)
        .other          _Z11gSGEVV_iterPfS_S_ii,@"STO_CUDA_ENTRY STV_DEFAULT"
_Z11gSGEVV_iterPfS_S_ii:
.text._Z11gSGEVV_iterPfS_S_ii:
        /* <DEDUP_REMOVED lines=19> */
[----:B0-----:R-:W-:-:S06]  /*0130*/  IADD3 R4, PT, PT, R8, 0xffffffe, RZ ;  /* 0x0ffffffe08047810 */ /* 0x001fcc0007ffe0ff */
[----:B------:R0:W2:Y:S02]  /*0140*/  F2I.FTZ.U32.TRUNC.NTZ R5, R4 ;  /* 0x0000000400057305 */ /* 0x0000a4000021f000 */
[----:B0-----:R-:W-:Y:S01]  /*0150*/  HFMA2 R4, -RZ, RZ, 0, 0 ;  /* 0x00000000ff047431 */ /* 0x001fe200000001ff */
[----:B--2---:R-:W-:-:S05]  /*0160*/  IADD3 R9, PT, PT, RZ, -R5, RZ ;  /* 0x80000005ff097210 */ /* 0x004fca0007ffe0ff */
[----:B------:R-:W-:-:S04]  /*0170*/  IMAD R9, R9, R0, RZ ;  /* 0x0000000009097224 */ /* 0x000fc800078e02ff */
[----:B------:R-:W-:-:S06]  /*0180*/  IMAD.HI.U32 R8, R5, R9, R4 ;  /* 0x0000000905087227 */ /* 0x000fcc00078e0004 */
[----:B------:R-:W-:-:S05]  /*0190*/  IMAD.HI.U32 R5, R8, R7, RZ ;  /* 0x0000000708057227 */ /* 0x000fca00078e00ff */
[----:B------:R-:W-:-:S05]  /*01a0*/  IADD3 R2, PT, PT, -R5, RZ, RZ ;  /* 0x000000ff05027210 */ /* 0x000fca0007ffe1ff */
[----:B------:R-:W-:-:S05]  /*01b0*/  IMAD R7, R0, R2, R7 ;  /* 0x0000000200077224 */ /* 0x000fca00078e0207 */
[----:B------:R-:W-:-:S13]  /*01c0*/  ISETP.GE.U32.AND P0, PT, R7, R0, PT ;  /* 0x000000000700720c */ /* 0x000fda0003f06070 */
[----:B------:R-:W-:Y:S01]  /*01d0*/  @P0 IADD3 R7, PT, PT, R7, -R0, RZ ;  /* 0x8000000007070210 */ /* 0x000fe20007ffe0ff */
[----:B------:R-:W-:-:S03]  /*01e0*/  @P0 VIADD R5, R5, 0x1 ;  /* 0x0000000105050836 */ /* 0x000fc60000000000 */
[----:B------:R-:W-:-:S13]  /*01f0*/  ISETP.GE.U32.AND P1, PT, R7, R0, PT ;  /* 0x000000000700720c */ /* 0x000fda0003f26070 */
[----:B------:R-:W-:Y:S02]  /*0200*/  @P1 IADD3 R5, PT, PT, R5, 0x1, RZ ;  /* 0x0000000105051810 */ /* 0x000fe40007ffe0ff */
[----:B------:R-:W-:-:S04]  /*0210*/  @!P2 LOP3.LUT R5, RZ, R0, RZ, 0x33, !PT ;  /* 0x00000000ff05a212 */ /* 0x000fc800078e33ff */
[----:B------:R-:W-:-:S04]  /*0220*/  IADD3 R2, PT, PT, R6, R5, RZ ;  /* 0x0000000506027210 */ /* 0x000fc80007ffe0ff */
[C---:B------:R-:W-:Y:S02]  /*0230*/  LOP3.LUT R4, R2.reuse, 0x3, RZ, 0xc0, !PT ;  /* 0x0000000302047812 */ /* 0x040fe400078ec0ff */
[----:B------:R-:W-:Y:S02]  /*0240*/  ISETP.GE.U32.AND P1, PT, R2, 0x3, PT ;  /* 0x000000030200780c */ /* 0x000fe40003f26070 */
[----:B------:R-:W-:-:S13]  /*0250*/  ISETP.NE.AND P0, PT, R4, 0x3, PT ;  /* 0x000000030400780c */ /* 0x000fda0003f05270 */
[----:B-1----:R-:W-:Y:S05]  /*0260*/  @!P0 BRA `(.L_x_6) ;  /* 0x0000000000448947 */ /* 0x002fea0003800000 */
[----:B------:R-:W0:Y:S01]  /*0270*/  LDC.64 R4, c[0x0][0x390] ;  /* 0x0000e400ff047b82 */ /* 0x000e220000000a00 */
[----:B------:R-:W-:-:S04]  /*0280*/  IADD3 R2, PT, PT, R2, 0x1, RZ ;  /* 0x0000000102027810 */ /* 0x000fc80007ffe0ff */
[----:B------:R-:W-:-:S03]  /*0290*/  LOP3.LUT R2, R2, 0x3, RZ, 0xc0, !PT ;  /* 0x0000000302027812 */ /* 0x000fc600078ec0ff */
[----:B------:R-:W1:Y:S02]  /*02a0*/  LDC.64 R6, c[0x0][0x380] ;  /* 0x0000e000ff067b82 */ /* 0x000e640000000a00 */
[----:B------:R-:W-:-:S06]  /*02b0*/  IMAD.MOV R2, RZ, RZ, -R2 ;  /* 0x000000ffff027224 */ /* 0x000fcc00078e0a02 */
[----:B------:R-:W2:Y:S02]  /*02c0*/  LDC.64 R8, c[0x0][0x388] ;  /* 0x0000e200ff087b82 */ /* 0x000ea40000000a00 */
.L_x_7:
[----:B--2---:R-:W-:-:S04]  /*02d0*/  IMAD.WIDE R12, R3, 0x4, R8 ;  /* 0x00000004030c7825 */ /* 0x004fc800078e0208 */
[C---:B-1----:R-:W-:Y:S02]  /*02e0*/  IMAD.WIDE R14, R3.reuse, 0x4, R6 ;  /* 0x00000004030e7825 */ /* 0x042fe400078e0206 */
[----:B------:R-:W2:Y:S04]  /*02f0*/  LDG.E R13, desc[UR4][R12.64] ;  /* 0x000000040c0d7981 */ /* 0x000ea8000c1e1900 */
[----:B------:R-:W2:Y:S01]  /*0300*/  LDG.E R14, desc[UR4][R14.64] ;  /* 0x000000040e0e7981 */ /* 0x000ea2000c1e1900 */
[C---:B0--3--:R-:W-:Y:S01]  /*0310*/  IMAD.WIDE R10, R3.reuse, 0x4, R4 ;  /* 0x00000004030a7825 */ /* 0x049fe200078e0204 */
[----:B------:R-:W-:Y:S02]  /*0320*/  IADD3 R2, PT, PT, R2, 0x1, RZ ;  /* 0x0000000102027810 */ /* 0x000fe40007ffe0ff */
[----:B------:R-:W-:-:S02]  /*0330*/  IADD3 R3, PT, PT, R3, R0, RZ ;  /* 0x0000000003037210 */ /* 0x000fc40007ffe0ff */
[----:B------:R-:W-:Y:S01]  /*0340*/  ISETP.NE.AND P0, PT, R2, RZ, PT ;  /* 0x000000ff0200720c */ /* 0x000fe20003f05270 */
[----:B--2---:R-:W-:-:S05]  /*0350*/  FADD R17, R14, R13 ;  /* 0x0000000d0e117221 */ /* 0x004fca0000000000 */
[----:B------:R3:W-:Y:S07]  /*0360*/  STG.E desc[UR4][R10.64], R17 ;  /* 0x000000110a007986 */ /* 0x0007ee000c101904 */
[----:B------:R-:W-:Y:S05]  /*0370*/  @P0 BRA `(.L_x_7) ;  /* 0xfffffffc00d40947 */ /* 0x000fea000383ffff */
.L_x_6:
[----:B------:R-:W-:Y:S05]  /*0380*/  BSYNC.RECONVERGENT B0 ;  /* 0x0000000000007941 */ /* 0x000fea0003800200 */
.L_x_5:
[----:B------:R-:W-:Y:S05]  /*0390*/  @!P1 EXIT ;  /* 0x000000000000994d */ /* 0x000fea0003800000 */
.L_x_8:
[----:B------:R-:W3:Y:S08]  /*03a0*/  LDC.64 R4, c[0x0][0x380] ;  /* 0x0000e000ff047b82 */ /* 0x000ef00000000a00 */
[----:B------:R-:W0:Y:S01]  /*03b0*/  LDC.64 R6, c[0x0][0x388] ;  /* 0x0000e200ff067b82 */ /* 0x000e220000000a00 */
[----:B---3--:R-:W-:-:S07]  /*03c0*/  IMAD.WIDE R10, R3, 0x4, R4 ;  /* 0x00000004030a7825 */ /* 0x008fce00078e0204 */
[----:B------:R-:W1:Y:S01]  /*03d0*/  LDC.64 R4, c[0x0][0x390] ;  /* 0x0000e400ff047b82 */ /* 0x000e620000000a00 */
[----:B--2---:R-:W2:Y:S01]  /*03e0*/  LDG.E R2, desc[UR4][R10.64] ;  /* 0x000000040a027981 */ /* 0x004ea2000c1e1900 */
[----:B0-----:R-:W-:-:S05]  /*03f0*/  IMAD.WIDE R12, R3, 0x4, R6 ;  /* 0x00000004030c7825 */ /* 0x001fca00078e0206 */
[----:B------:R-:W2:Y:S01]  /*0400*/  LDG.E R7, desc[UR4][R12.64] ;  /* 0x000000040c077981 */ /* 0x000ea2000c1e1900 */
[----:B-1----:R-:W-:-:S04]  /*0410*/  IMAD.WIDE R16, R3, 0x4, R4 ;  /* 0x0000000403107825 */ /* 0x002fc800078e0204 */
[----:B------:R-:W-:-:S04]  /*0420*/  IMAD.WIDE R4, R0, 0x4, R10 ;  /* 0x0000000400047825 */ /* 0x000fc800078e020a */
[----:B--2---:R-:W-:Y:S01]  /*0430*/  FADD R19, R2, R7 ;  /* 0x0000000702137221 */ /* 0x004fe20000000000 */
[----:B------:R-:W-:-:S04]  /*0440*/  IMAD.WIDE R6, R0, 0x4, R12 ;  /* 0x0000000400067825 */ /* 0x000fc800078e020c */
[----:B------:R0:W-:Y:S04]  /*0450*/  STG.E desc[UR4][R16.64], R19 ;  /* 0x0000001310007986 */ /* 0x0001e8000c101904 */
[----:B------:R-:W2:Y:S04]  /*0460*/  LDG.E R2, desc[UR4][R4.64] ;  /* 0x0000000404027981 */ /* 0x000ea8000c1e1900 */
[----:B------:R-:W2:Y:S01]  /*0470*/  LDG.E R15, desc[UR4][R6.64] ;  /* 0x00000004060f7981 */ /* 0x000ea2000c1e1900 */
[----:B------:R-:W-:-:S04]  /*0480*/  IMAD.WIDE R8, R0, 0x4, R16 ;  /* 0x0000000400087825 */ /* 0x000fc800078e0210 */
[----:B------:R-:W-:-:S04]  /*0490*/  IMAD.WIDE R10, R0, 0x4, R4 ;  /* 0x00000004000a7825 */ /* 0x000fc800078e0204 */
[----:B------:R-:W-:-:S04]  /*04a0*/  IMAD.WIDE R12, R0, 0x4, R6 ;  /* 0x00000004000c7825 */ /* 0x000fc800078e0206 */
[----:B--2---:R-:W-:-:S05]  /*04b0*/  FADD R21, R2, R15 ;  /* 0x0000000f02157221 */ /* 0x004fca0000000000 */
        /* <DEDUP_REMOVED lines=8> */
[----:B------:R-:W1:Y:S04]  /*0540*/  LDG.E R4, desc[UR4][R4.64] ;  /* 0x0000000404047981 */ /* 0x000e68000c1e1900 */
[----:B------:R-:W1:Y:S01]  /*0550*/  LDG.E R7, desc[UR4][R6.64] ;  /* 0x0000000406077981 */ /* 0x000e62000c1e1900 */
[C---:B0-----:R-:W-:Y:S01]  /*0560*/  IMAD.WIDE R16, R0.reuse, 0x4, R14 ;  /* 0x0000000400107825 */ /* 0x041fe200078e020e */
[----:B------:R-:W-:-:S04]  /*0570*/  LEA R3, R0, R3, 0x2 ;  /* 0x0000000300037211 */ /* 0x000fc800078e10ff */
[----:B------:R-:W-:Y:S01]  /*0580*/  ISETP.GE.AND P0, PT, R3, UR6, PT ;  /* 0x0000000603007c0c */ /* 0x000fe2000bf06270 */
[----:B-1----:R-:W-:-:S05]  /*0590*/  FADD R9, R4, R7 ;  /* 0x0000000704097221 */ /* 0x002fca0000000000 */
[----:B------:R2:W-:Y:S07]  /*05a0*/  STG.E desc[UR4][R16.64], R9 ;  /* 0x0000000910007986 */ /* 0x0005ee000c101904 */
[----:B------:R-:W-:Y:S05]  /*05b0*/  @!P0 BRA `(.L_x_8) ;  /* 0xfffffffc00788947 */ /* 0x000fea000383ffff */
[----:B------:R-:W-:Y:S05]  /*05c0*/  EXIT ;  /* 0x000000000000794d */ /* 0x000fea0003800000 */
.L_x_9:
        /* <DEDUP_REMOVED lines=11> */
.L_x_14:


//--------------------- .text._Z10gInitArrayPff   --------------------------
	.section	.text._Z10gInitArrayPff,"ax",@progbits
	.align	128
        .global         _Z10gInitArrayPff
        .type           _Z10gInitArrayPff,@function
        .size           _Z10gInitArrayPff,(.L_x_15 - _Z10gInitArrayPff)
        .other          _Z10gInitArrayPff,@"STO_CUDA_ENTRY STV_DEFAULT"
_Z10gInitArrayPff:
.text._Z10gInitArrayPff:
[----:B------:R-:W-:Y:S01]  /*0000*/  LDC R1, c[0x0][0x37c] ;  /* 0x0000df00ff017b82 */ /* 0x000fe20000000800 */
[----:B------:R-:W0:Y:S07]  /*0010*/  S2R R5, SR_TID.X ;  /* 0x0000000000057919 */ /* 0x000e2e0000002100 */
[----:B------:R-:W1:Y:S01]  /*0020*/  LDC.64 R2, c[0x0][0x380] ;  /* 0x0000e000ff027b82 */ /* 0x000e620000000a00 */
[----:B------:R-:W0:Y:S01]  /*0030*/  LDCU UR6, c[0x0][0x360] ;  /* 0x00006c00ff0677ac */ /* 0x000e220008000800 */
[----:B------:R-:W0:Y:S01]  /*0040*/  S2R R0, SR_CTAID.X ;  /* 0x0000000000007919 */ /* 0x000e220000002500 */
[----:B------:R-:W2:Y:S05]  /*0050*/  LDCU.64 UR4, c[0x0][0x358] ;  /* 0x00006b00ff0477ac */ /* 0x000eaa0008000a00 */
[----:B------:R-:W2:Y:S01]  /*0060*/  LDC R7, c[0x0][0x388] ;  /* 0x0000e200ff077b82 */ /* 0x000ea20000000800 */
[----:B0-----:R-:W-:-:S04]  /*0070*/  IMAD R5, R0, UR6, R5 ;  /* 0x0000000600057c24 */ /* 0x001fc8000f8e0205 */
[----:B-1----:R-:W-:-:S05]  /*0080*/  IMAD.WIDE.U32 R2, R5, 0x4, R2 ;  /* 0x0000000405027825 */ /* 0x002fca00078e0002 */
[----:B--2---:R-:W-:Y:S01]  /*0090*/  STG.E desc[UR4][R2.64], R7 ;  /* 0x0000000702007986 */ /* 0x004fe2000c101904 */
[----:B------:R-:W-:Y:S05]  /*00a0*/  EXIT ;  /* 0x000000000000794d */ /* 0x000fea0003800000 */
.L_x_10:
        /* <DEDUP_REMOVED lines=13> */
.L_x_15:


//--------------------- .text._Z6gSGEVVPfS_S_     --------------------------
	.section	.text._Z6gSGEVVPfS_S_,"ax",@progbits
	.align	128
        .global         _Z6gSGEVVPfS_S_
        .type           _Z6gSGEVVPfS_S_,@function
        .size           _Z6gSGEVVPfS_S_,(.L_x_16 - _Z6gSGEVVPfS_S_)
        .other          _Z6gSGEVVPfS_S_,@"STO_CUDA_ENTRY STV_DEFAULT"
_Z6gSGEVVPfS_S_:
.text._Z6gSGEVVPfS_S_:
[----:B------:R-:W-:Y:S01]  /*0000*/  LDC R1, c[0x0][0x37c] ;  /* 0x0000df00ff017b82 */ /* 0x000fe20000000800 */
[----:B------:R-:W0:Y:S07]  /*0010*/  S2R R9, SR_TID.X ;  /* 0x0000000000097919 */ /* 0x000e2e0000002100 */
[----:B------:R-:W1:Y:S01]  /*0020*/  LDC.64 R2, c[0x0][0x380] ;  /* 0x0000e000ff027b82 */ /* 0x000e620000000a00 */
[----:B------:R-:W0:Y:S01]  /*0030*/  LDCU UR6, c[0x0][0x360] ;  /* 0x00006c00ff0677ac */ /* 0x000e220008000800 */
[----:B------:R-:W0:Y:S01]  /*0040*/  S2R R0, SR_CTAID.X ;  /* 0x0000000000007919 */ /* 0x000e220000002500 */
[----:B------:R-:W2:Y:S05]  /*0050*/  LDCU.64 UR4, c[0x0][0x358] ;  /* 0x00006b00ff0477ac */ /* 0x000eaa0008000a00 */
[----:B------:R-:W3:Y:S08]  /*0060*/  LDC.64 R4, c[0x0][0x388] ;  /* 0x0000e200ff047b82 */ /* 0x000ef00000000a00 */
[----:B------:R-:W4:Y:S01]  /*0070*/  LDC.64 R6, c[0x0][0x390] ;  /* 0x0000e400ff067b82 */ /* 0x000f220000000a00 */
[----:B0-----:R-:W-:-:S04]  /*0080*/  IMAD R9, R0, UR6, R9 ;  /* 0x0000000600097c24 */ /* 0x001fc8000f8e0209 */
[----:B-1----:R-:W-:-:S04]  /*0090*/  IMAD.WIDE.U32 R2, R9, 0x4, R2 ;  /* 0x0000000409027825 */ /* 0x002fc800078e0002 */
[C---:B---3--:R-:W-:Y:S02]  /*00a0*/  IMAD.WIDE.U32 R4, R9.reuse, 0x4, R4 ;  /* 0x0000000409047825 */ /* 0x048fe400078e0004 */
[----:B--2---:R-:W2:Y:S04]  /*00b0*/  LDG.E R2, desc[UR4][R2.64] ;  /* 0x0000000402027981 */ /* 0x004ea8000c1e1900 */
[----:B------:R-:W2:Y:S01]  /*00c0*/  LDG.E R5, desc[UR4][R4.64] ;  /* 0x0000000404057981 */ /* 0x000ea2000c1e1900 */
[----:B----4-:R-:W-:-:S04]  /*00d0*/  IMAD.WIDE.U32 R6, R9, 0x4, R6 ;  /* 0x0000000409067825 */ /* 0x010fc800078e0006 */
[----:B--2---:R-:W-:-:S05]  /*00e0*/  FADD R9, R2, R5 ;  /* 0x0000000502097221 */ /* 0x004fca0000000000 */
[----:B------:R-:W-:Y:S01]  /*00f0*/  STG.E desc[UR4][R6.64], R9 ;  /* 0x0000000906007986 */ /* 0x000fe2000c101904 */
[----:B------:R-:W-:Y:S05]  /*0100*/  EXIT ;  /* 0x000000000000794d */ /* 0x000fea0003800000 */
.L_x_11:
        /* <DEDUP_REMOVED lines=15> */
.L_x_16:


//--------------------- .text._Z5gTestPf          --------------------------
	.section	.text._Z5gTestPf,"ax",@progbits
	.align	128
        .global         _Z5gTestPf
        .type           _Z5gTestPf,@function
        .size           _Z5gTestPf,(.L_x_17 - _Z5gTestPf)
        .other          _Z5gTestPf,@"STO_CUDA_ENTRY STV_DEFAULT"
_Z5gTestPf:
.text._Z5gTestPf:
[----:B------:R-:W-:Y:S01]  /*0000*/  LDC R1, c[0x0][0x37c] ;  /* 0x0000df00ff017b82 */ /* 0x000fe20000000800 */
[----:B------:R-:W0:Y:S07]  /*0010*/  S2R R5, SR_TID.X ;  /* 0x0000000000057919 */ /* 0x000e2e0000002100 */
[----:B------:R-:W1:Y:S01]  /*0020*/  LDC.64 R2, c[0x0][0x380] ;  /* 0x0000e000ff027b82 */ /* 0x000e620000000a00 */
[----:B------:R-:W0:Y:S01]  /*0030*/  LDCU UR6, c[0x0][0x360] ;  /* 0x00006c00ff0677ac */ /* 0x000e220008000800 */
[----:B------:R-:W0:Y:S01]  /*0040*/  S2R R0, SR_CTAID.X ;  /* 0x0000000000007919 */ /* 0x000e220000002500 */
[----:B------:R-:W2:Y:S01]  /*0050*/  LDCU.64 UR4, c[0x0][0x358] ;  /* 0x00006b00ff0477ac */ /* 0x000ea20008000a00 */
[----:B0-----:R-:W-:-:S04]  /*0060*/  IMAD R5, R0, UR6, R5 ;  /* 0x0000000600057c24 */ /* 0x001fc8000f8e0205 */
[----:B-1----:R-:W-:Y:S01]  /*0070*/  IMAD.WIDE.U32 R2, R5, 0x4, R2 ;  /* 0x0000000405027825 */ /* 0x002fe200078e0002 */
[----:B------:R-:W-:-:S05]  /*0080*/  I2FP.F32.U32 R5, R5 ;  /* 0x0000000500057245 */ /* 0x000fca0000201000 */
[----:B--2---:R-:W-:Y:S01]  /*0090*/  STG.E desc[UR4][R2.64], R5 ;  /* 0x0000000502007986 */ /* 0x004fe2000c101904 */
[----:B------:R-:W-:Y:S05]  /*00a0*/  EXIT ;  /* 0x000000000000794d */ /* 0x000fea0003800000 */
.L_x_12:
        /* <DEDUP_REMOVED lines=13> */
.L_x_17:


//--------------------- .nv.shared.reserved.0     --------------------------
	.section	.nv.shared.reserved.0,"aw",@nobits
	.weak		__nv_reservedSMEM_offset_0_alias
	.size		__nv_reservedSMEM_offset_0_alias, 0, 64
	.other		__nv_reservedSMEM_offset_0_alias,@"STO_CUDA_RESERVED_SHARED STV_DEFAULT"
__nv_reservedSMEM_offset_0_alias:
	.zero		0
	.zero		64


//--------------------- .nv.constant0._Z15gInitArray_iterPffii --------------------------
	.section	.nv.constant0._Z15gInitArray_iterPffii,"a",@progbits
	.sectionflags	@""
	.align	4
.nv.constant0._Z15gInitArray_iterPffii:
	.zero		916


//--------------------- .nv.constant0._Z11gSGEVV_iterPfS_S_ii --------------------------
	.section	.nv.constant0._Z11gSGEVV_iterPfS_S_ii,"a",@progbits
	.sectionflags	@""
	.align	4
.nv.constant0._Z11gSGEVV_iterPfS_S_ii:
	.zero		928


//--------------------- .nv.constant0._Z10gInitArrayPff --------------------------
	.section	.nv.constant0._Z10gInitArrayPff,"a",@progbits
	.sectionflags	@""
	.align	4
.nv.constant0._Z10gInitArrayPff:
	.zero		908


//--------------------- .nv.constant0._Z6gSGEVVPfS_S_ --------------------------
	.section	.nv.constant0._Z6gSGEVVPfS_S_,"a",@progbits
	.sectionflags	@""
	.align	4
.nv.constant0._Z6gSGEVVPfS_S_:
	.zero		920


//--------------------- .nv.constant0._Z5gTestPf  --------------------------
	.section	.nv.constant0._Z5gTestPf,"a",@progbits
	.sectionflags	@""
	.align	4
.nv.constant0._Z5gTestPf:
	.zero		904


//--------------------- SYMBOLS --------------------------

	.type		.nv.reservedSmem.offset0,@object
	.size		.nv.reservedSmem.offset0,0x4
